//
// Generated by NVIDIA NVVM Compiler
//
// Compiler Build ID: CL-36424714
// Cuda compilation tools, release 13.0, V13.0.88
// Based on NVVM 20.0.0
//

.version 9.0
.target sm_100
.address_size 64

	// .globl	_Z11init_kernelPi

.visible .entry _Z11init_kernelPi(
	.param .u64 .ptr .align 1 _Z11init_kernelPi_param_0
)
{
	.reg .pred 	%p<2>;
	.reg .b32 	%r<43>;
	.reg .b64 	%rd<9>;

	ld.param.u64 	%rd4, [_Z11init_kernelPi_param_0];
	cvta.to.global.u64 	%rd5, %rd4;
	mov.u32 	%r7, %tid.x;
	shl.b32 	%r8, %r7, 15;
	neg.s32 	%r41, %r8;
	mul.wide.u32 	%rd6, %r7, 131072;
	add.s64 	%rd7, %rd6, %rd5;
	add.s64 	%rd8, %rd7, 64;
	mov.b32 	%r42, 33554401;
$L__BB0_1:
	add.s32 	%r9, %r41, 33554432;
	st.global.u32 	[%rd8+-64], %r9;
	add.s32 	%r10, %r41, 33554431;
	st.global.u32 	[%rd8+-60], %r10;
	add.s32 	%r11, %r41, 33554430;
	st.global.u32 	[%rd8+-56], %r11;
	add.s32 	%r12, %r41, 33554429;
	st.global.u32 	[%rd8+-52], %r12;
	add.s32 	%r13, %r41, 33554428;
	st.global.u32 	[%rd8+-48], %r13;
	add.s32 	%r14, %r41, 33554427;
	st.global.u32 	[%rd8+-44], %r14;
	add.s32 	%r15, %r41, 33554426;
	st.global.u32 	[%rd8+-40], %r15;
	add.s32 	%r16, %r41, 33554425;
	st.global.u32 	[%rd8+-36], %r16;
	add.s32 	%r17, %r41, 33554424;
	st.global.u32 	[%rd8+-32], %r17;
	add.s32 	%r18, %r41, 33554423;
	st.global.u32 	[%rd8+-28], %r18;
	add.s32 	%r19, %r41, 33554422;
	st.global.u32 	[%rd8+-24], %r19;
	add.s32 	%r20, %r41, 33554421;
	st.global.u32 	[%rd8+-20], %r20;
	add.s32 	%r21, %r41, 33554420;
	st.global.u32 	[%rd8+-16], %r21;
	add.s32 	%r22, %r41, 33554419;
	st.global.u32 	[%rd8+-12], %r22;
	add.s32 	%r23, %r41, 33554418;
	st.global.u32 	[%rd8+-8], %r23;
	add.s32 	%r24, %r41, 33554417;
	st.global.u32 	[%rd8+-4], %r24;
	add.s32 	%r25, %r41, 33554416;
	st.global.u32 	[%rd8], %r25;
	add.s32 	%r26, %r41, 33554415;
	st.global.u32 	[%rd8+4], %r26;
	add.s32 	%r27, %r41, 33554414;
	st.global.u32 	[%rd8+8], %r27;
	add.s32 	%r28, %r41, 33554413;
	st.global.u32 	[%rd8+12], %r28;
	add.s32 	%r29, %r41, 33554412;
	st.global.u32 	[%rd8+16], %r29;
	add.s32 	%r30, %r41, 33554411;
	st.global.u32 	[%rd8+20], %r30;
	add.s32 	%r31, %r41, 33554410;
	st.global.u32 	[%rd8+24], %r31;
	add.s32 	%r32, %r41, 33554409;
	st.global.u32 	[%rd8+28], %r32;
	add.s32 	%r33, %r41, 33554408;
	st.global.u32 	[%rd8+32], %r33;
	add.s32 	%r34, %r41, 33554407;
	st.global.u32 	[%rd8+36], %r34;
	add.s32 	%r35, %r41, 33554406;
	st.global.u32 	[%rd8+40], %r35;
	add.s32 	%r36, %r41, 33554405;
	st.global.u32 	[%rd8+44], %r36;
	add.s32 	%r37, %r41, 33554404;
	st.global.u32 	[%rd8+48], %r37;
	add.s32 	%r38, %r41, 33554403;
	st.global.u32 	[%rd8+52], %r38;
	add.s32 	%r39, %r41, 33554402;
	st.global.u32 	[%rd8+56], %r39;
	add.s32 	%r40, %r41, 33554401;
	st.global.u32 	[%rd8+60], %r40;
	add.s32 	%r42, %r42, -32;
	add.s32 	%r41, %r41, -32;
	add.s64 	%rd8, %rd8, 128;
	setp.ne.s32 	%p1, %r42, 33521633;
	@%p1 bra 	$L__BB0_1;
	ret;

}
	// .globl	_Z19bitonic_sort_kernelPi
.visible .entry _Z19bitonic_sort_kernelPi(
	.param .u64 .ptr .align 1 _Z19bitonic_sort_kernelPi_param_0
)
{
	.reg .pred 	%p<16>;
	.reg .b32 	%r<83>;
	.reg .b64 	%rd<35>;

	ld.param.u64 	%rd18, [_Z19bitonic_sort_kernelPi_param_0];
	cvta.to.global.u64 	%rd1, %rd18;
	mov.u32 	%r41, %tid.x;
	shl.b32 	%r42, %r41, 14;
	or.b32  	%r1, %r42, 1;
	mov.b32 	%r78, 0;
	mov.b32 	%r77, 2;
$L__BB1_1:
	mov.u32 	%r79, %r77;
	mov.u32 	%r80, %r78;
$L__BB1_2:
	mov.b32 	%r44, -1;
	shl.b32 	%r45, %r44, %r80;
	not.b32 	%r6, %r45;
	mov.b32 	%r81, 3;
	mov.u32 	%r82, %r1;
$L__BB1_3:
	add.s32 	%r46, %r82, -1;
	shr.u32 	%r47, %r46, %r80;
	shl.b32 	%r48, %r47, 1;
	or.b32  	%r49, %r48, 1;
	and.b32  	%r50, %r46, %r6;
	shl.b32 	%r51, %r48, %r80;
	or.b32  	%r9, %r51, %r50;
	shl.b32 	%r52, %r49, %r80;
	or.b32  	%r10, %r52, %r50;
	and.b32  	%r53, %r9, %r77;
	setp.ne.s32 	%p1, %r53, 0;
	@%p1 bra 	$L__BB1_6;
	mul.wide.u32 	%rd21, %r9, 4;
	add.s64 	%rd2, %rd1, %rd21;
	ld.global.u32 	%r11, [%rd2];
	mul.wide.u32 	%rd22, %r10, 4;
	add.s64 	%rd3, %rd1, %rd22;
	ld.global.u32 	%r12, [%rd3];
	setp.le.s32 	%p3, %r11, %r12;
	@%p3 bra 	$L__BB1_8;
	st.global.u32 	[%rd2], %r12;
	st.global.u32 	[%rd3], %r11;
	bra.uni 	$L__BB1_8;
$L__BB1_6:
	mul.wide.u32 	%rd19, %r9, 4;
	add.s64 	%rd4, %rd1, %rd19;
	ld.global.u32 	%r13, [%rd4];
	mul.wide.u32 	%rd20, %r10, 4;
	add.s64 	%rd5, %rd1, %rd20;
	ld.global.u32 	%r14, [%rd5];
	setp.ge.s32 	%p2, %r13, %r14;
	@%p2 bra 	$L__BB1_8;
	st.global.u32 	[%rd4], %r14;
	st.global.u32 	[%rd5], %r13;
$L__BB1_8:
	shr.u32 	%r54, %r82, %r80;
	shl.b32 	%r55, %r54, 1;
	or.b32  	%r56, %r55, 1;
	and.b32  	%r57, %r82, %r6;
	shl.b32 	%r58, %r55, %r80;
	or.b32  	%r15, %r58, %r57;
	shl.b32 	%r59, %r56, %r80;
	or.b32  	%r16, %r59, %r57;
	and.b32  	%r60, %r15, %r77;
	setp.eq.s32 	%p4, %r60, 0;
	@%p4 bra 	$L__BB1_11;
	mul.wide.u32 	%rd23, %r15, 4;
	add.s64 	%rd6, %rd1, %rd23;
	ld.global.u32 	%r17, [%rd6];
	mul.wide.u32 	%rd24, %r16, 4;
	add.s64 	%rd7, %rd1, %rd24;
	ld.global.u32 	%r18, [%rd7];
	setp.ge.s32 	%p5, %r17, %r18;
	@%p5 bra 	$L__BB1_13;
	st.global.u32 	[%rd6], %r18;
	st.global.u32 	[%rd7], %r17;
	bra.uni 	$L__BB1_13;
$L__BB1_11:
	mul.wide.u32 	%rd25, %r15, 4;
	add.s64 	%rd8, %rd1, %rd25;
	ld.global.u32 	%r19, [%rd8];
	mul.wide.u32 	%rd26, %r16, 4;
	add.s64 	%rd9, %rd1, %rd26;
	ld.global.u32 	%r20, [%rd9];
	setp.le.s32 	%p6, %r19, %r20;
	@%p6 bra 	$L__BB1_13;
	st.global.u32 	[%rd8], %r20;
	st.global.u32 	[%rd9], %r19;
$L__BB1_13:
	add.s32 	%r61, %r82, 1;
	shr.u32 	%r62, %r61, %r80;
	shl.b32 	%r63, %r62, 1;
	or.b32  	%r64, %r63, 1;
	and.b32  	%r65, %r61, %r6;
	shl.b32 	%r66, %r63, %r80;
	or.b32  	%r21, %r66, %r65;
	shl.b32 	%r67, %r64, %r80;
	or.b32  	%r22, %r67, %r65;
	and.b32  	%r68, %r21, %r77;
	setp.eq.s32 	%p7, %r68, 0;
	@%p7 bra 	$L__BB1_16;
	mul.wide.u32 	%rd27, %r21, 4;
	add.s64 	%rd10, %rd1, %rd27;
	ld.global.u32 	%r23, [%rd10];
	mul.wide.u32 	%rd28, %r22, 4;
	add.s64 	%rd11, %rd1, %rd28;
	ld.global.u32 	%r24, [%rd11];
	setp.ge.s32 	%p8, %r23, %r24;
	@%p8 bra 	$L__BB1_18;
	st.global.u32 	[%rd10], %r24;
	st.global.u32 	[%rd11], %r23;
	bra.uni 	$L__BB1_18;
$L__BB1_16:
	mul.wide.u32 	%rd29, %r21, 4;
	add.s64 	%rd12, %rd1, %rd29;
	ld.global.u32 	%r25, [%rd12];
	mul.wide.u32 	%rd30, %r22, 4;
	add.s64 	%rd13, %rd1, %rd30;
	ld.global.u32 	%r26, [%rd13];
	setp.le.s32 	%p9, %r25, %r26;
	@%p9 bra 	$L__BB1_18;
	st.global.u32 	[%rd12], %r26;
	st.global.u32 	[%rd13], %r25;
$L__BB1_18:
	add.s32 	%r69, %r82, 2;
	shr.u32 	%r70, %r69, %r80;
	shl.b32 	%r71, %r70, 1;
	or.b32  	%r72, %r71, 1;
	and.b32  	%r73, %r69, %r6;
	shl.b32 	%r74, %r71, %r80;
	or.b32  	%r27, %r74, %r73;
	shl.b32 	%r75, %r72, %r80;
	or.b32  	%r28, %r75, %r73;
	and.b32  	%r76, %r27, %r77;
	setp.eq.s32 	%p10, %r76, 0;
	@%p10 bra 	$L__BB1_21;
	mul.wide.u32 	%rd31, %r27, 4;
	add.s64 	%rd14, %rd1, %rd31;
	ld.global.u32 	%r29, [%rd14];
	mul.wide.u32 	%rd32, %r28, 4;
	add.s64 	%rd15, %rd1, %rd32;
	ld.global.u32 	%r30, [%rd15];
	setp.ge.s32 	%p11, %r29, %r30;
	@%p11 bra 	$L__BB1_23;
	st.global.u32 	[%rd14], %r30;
	st.global.u32 	[%rd15], %r29;
	bra.uni 	$L__BB1_23;
$L__BB1_21:
	mul.wide.u32 	%rd33, %r27, 4;
	add.s64 	%rd16, %rd1, %rd33;
	ld.global.u32 	%r31, [%rd16];
	mul.wide.u32 	%rd34, %r28, 4;
	add.s64 	%rd17, %rd1, %rd34;
	ld.global.u32 	%r32, [%rd17];
	setp.le.s32 	%p12, %r31, %r32;
	@%p12 bra 	$L__BB1_23;
	st.global.u32 	[%rd16], %r32;
	st.global.u32 	[%rd17], %r31;
$L__BB1_23:
	add.s32 	%r82, %r82, 4;
	add.s32 	%r81, %r81, 4;
	setp.ne.s32 	%p13, %r81, 16387;
	@%p13 bra 	$L__BB1_3;
	bar.sync 	0;
	add.s32 	%r80, %r80, -1;
	setp.gt.u32 	%p14, %r79, 3;
	shr.u32 	%r79, %r79, 1;
	@%p14 bra 	$L__BB1_2;
	shl.b32 	%r77, %r77, 1;
	add.s32 	%r78, %r78, 1;
	setp.ne.s32 	%p15, %r78, 25;
	@%p15 bra 	$L__BB1_1;
	ret;

}


// ===== COMPILED SASS (sm_100) =====

	.target	sm_100

	.elftype	@"ET_EXEC"


//--------------------- .note.nv.tkinfo           --------------------------
	.section	.note.nv.tkinfo,"",@"SHT_NOTE"
	.sectionflags	@"SHF_NOTE_NV_TKINFO"
	.tkinfo
        /*0018*/ 	.word	0x00000002
        /*0030*/ 	.string	""
        /*0030*/ 	.string	"ptxas"
        /*0030*/ 	.string	"Cuda compilation tools, release 13.0, V13.0.88"
        /*0030*/ 	.string	"Build cuda_13.0.r13.0/compiler.36424714_0"
        /*0030*/ 	.string	"-arch sm_100 -m 64 "



//--------------------- .note.nv.cuinfo           --------------------------
	.section	.note.nv.cuinfo,"",@"SHT_NOTE"
	.sectionflags	@"SHF_NOTE_NV_CUINFO"
        /*0018*/ 	.short	0x0002
        /*001a*/ 	.short	0x0064
        /*001c*/ 	.short	0x0082
	.zero		2


//--------------------- .nv.info                  --------------------------
	.section	.nv.info,"",@"SHT_CUDA_INFO"
	.align	4


	//----- nvinfo : EIATTR_REGCOUNT
	.align		4
        /*0000*/ 	.byte	0x04, 0x2f
        /*0002*/ 	.short	(.L_1 - .L_0)
	.align		4
.L_0:
        /*0004*/ 	.word	index@(_Z11init_kernelPi)
        /*0008*/ 	.word	0x0000001a


	//----- nvinfo : EIATTR_FRAME_SIZE
	.align		4
.L_1:
        /*000c*/ 	.byte	0x04, 0x11
        /*000e*/ 	.short	(.L_3 - .L_2)
	.align		4
.L_2:
        /*0010*/ 	.word	index@(_Z11init_kernelPi)
        /*0014*/ 	.word	0x00000000


	//----- nvinfo : EIATTR_REGCOUNT
	.align		4
.L_3:
        /*0018*/ 	.byte	0x04, 0x2f
        /*001a*/ 	.short	(.L_5 - .L_4)
	.align		4
.L_4:
        /*001c*/ 	.word	index@(_Z19bitonic_sort_kernelPi)
        /*0020*/ 	.word	0x0000000d


	//----- nvinfo : EIATTR_FRAME_SIZE
	.align		4
.L_5:
        /*0024*/ 	.byte	0x04, 0x11
        /*0026*/ 	.short	(.L_7 - .L_6)
	.align		4
.L_6:
        /*0028*/ 	.word	index@(_Z19bitonic_sort_kernelPi)
        /*002c*/ 	.word	0x00000000


	//----- nvinfo : EIATTR_MIN_STACK_SIZE
	.align		4
.L_7:
        /*0030*/ 	.byte	0x04, 0x12
        /*0032*/ 	.short	(.L_9 - .L_8)
	.align		4
.L_8:
        /*0034*/ 	.word	index@(_Z19bitonic_sort_kernelPi)
        /*0038*/ 	.word	0x00000000


	//----- nvinfo : EIATTR_MIN_STACK_SIZE
	.align		4
.L_9:
        /*003c*/ 	.byte	0x04, 0x12
        /*003e*/ 	.short	(.L_11 - .L_10)
	.align		4
.L_10:
        /*0040*/ 	.word	index@(_Z11init_kernelPi)
        /*0044*/ 	.word	0x00000000
.L_11:


//--------------------- .nv.compat                --------------------------
	.section	.nv.compat,"",@"SHT_CUDA_COMPAT_INFO"
	.align	4
        /*0000*/ 	.byte	0x02, 0x09, 0x00, 0x00, 0x02, 0x02, 0x01, 0x00, 0x02, 0x05, 0x05, 0x00, 0x03, 0x07, 0x01, 0x01
        /*0010*/ 	.byte	0x02, 0x03, 0x00, 0x00, 0x02, 0x06, 0x01, 0x00, 0x04, 0x0b, 0x08, 0x00, 0x09, 0x00, 0x00, 0x00
        /*0020*/ 	.byte	0x00, 0x00, 0x00, 0x00


//--------------------- .nv.info._Z19bitonic_sort_kernelPi --------------------------
	.section	.nv.info._Z19bitonic_sort_kernelPi,"",@"SHT_CUDA_INFO"
	.sectionflags	@""
	.align	4


	//----- nvinfo : EIATTR_CUDA_API_VERSION
	.align		4
        /*0000*/ 	.byte	0x04, 0x37
        /*0002*/ 	.short	(.L_13 - .L_12)
.L_12:
        /*0004*/ 	.word	0x00000082


	//----- nvinfo : EIATTR_KPARAM_INFO
	.align		4
.L_13:
        /*0008*/ 	.byte	0x04, 0x17
        /*000a*/ 	.short	(.L_15 - .L_14)
.L_14:
        /*000c*/ 	.word	0x00000000
        /*0010*/ 	.short	0x0000
        /*0012*/ 	.short	0x0000
        /*0014*/ 	.byte	0x00, 0xf5, 0x21, 0x00


	//----- nvinfo : EIATTR_SPARSE_MMA_MASK
	.align		4
.L_15:
        /*0018*/ 	.byte	0x03, 0x50
        /*001a*/ 	.short	0x0000


	//----- nvinfo : EIATTR_MAXREG_COUNT
	.align		4
        /*001c*/ 	.byte	0x03, 0x1b
        /*001e*/ 	.short	0x00ff


	//----- nvinfo : EIATTR_NUM_BARRIERS
	.align		4
        /*0020*/ 	.byte	0x02, 0x4c
        /*0022*/ 	.byte	0x01
	.zero		1


	//----- nvinfo : EIATTR_MERCURY_ISA_VERSION
	.align		4
        /*0024*/ 	.byte	0x03, 0x5f
        /*0026*/ 	.short	0x0101


	//----- nvinfo : EIATTR_VRC_CTA_INIT_COUNT
	.align		4
        /*0028*/ 	.byte	0x02, 0x4a
	.zero		1
	.zero		1


	//----- nvinfo : EIATTR_EXIT_INSTR_OFFSETS
	.align		4
        /*002c*/ 	.byte	0x04, 0x1c
        /*002e*/ 	.short	(.L_17 - .L_16)


	//   ....[0]....
.L_16:
        /*0030*/ 	.word	0x000008d0


	//----- nvinfo : EIATTR_CRS_STACK_SIZE
	.align		4
.L_17:
        /*0034*/ 	.byte	0x04, 0x1e
        /*0036*/ 	.short	(.L_19 - .L_18)
.L_18:
        /*0038*/ 	.word	0x00000000


	//----- nvinfo : EIATTR_CBANK_PARAM_SIZE
	.align		4
.L_19:
        /*003c*/ 	.byte	0x03, 0x19
        /*003e*/ 	.short	0x0008


	//----- nvinfo : EIATTR_PARAM_CBANK
	.align		4
        /*0040*/ 	.byte	0x04, 0x0a
        /*0042*/ 	.short	(.L_21 - .L_20)
	.align		4
.L_20:
        /*0044*/ 	.word	index@(.nv.constant0._Z19bitonic_sort_kernelPi)
        /*0048*/ 	.short	0x0380
        /*004a*/ 	.short	0x0008


	//----- nvinfo : EIATTR_SW_WAR
	.align		4
.L_21:
        /*004c*/ 	.byte	0x04, 0x36
        /*004e*/ 	.short	(.L_23 - .L_22)
.L_22:
        /*0050*/ 	.word	0x00000008
.L_23:


//--------------------- .nv.info._Z11init_kernelPi --------------------------
	.section	.nv.info._Z11init_kernelPi,"",@"SHT_CUDA_INFO"
	.sectionflags	@""
	.align	4


	//----- nvinfo : EIATTR_CUDA_API_VERSION
	.align		4
        /*0000*/ 	.byte	0x04, 0x37
        /*0002*/ 	.short	(.L_25 - .L_24)
.L_24:
        /*0004*/ 	.word	0x00000082


	//----- nvinfo : EIATTR_KPARAM_INFO
	.align		4
.L_25:
        /*0008*/ 	.byte	0x04, 0x17
        /*000a*/ 	.short	(.L_27 - .L_26)
.L_26:
        /*000c*/ 	.word	0x00000000
        /*0010*/ 	.short	0x0000
        /*0012*/ 	.short	0x0000
        /*0014*/ 	.byte	0x00, 0xf5, 0x21, 0x00


	//----- nvinfo : EIATTR_SPARSE_MMA_MASK
	.align		4
.L_27:
        /*0018*/ 	.byte	0x03, 0x50
        /*001a*/ 	.short	0x0000


	//----- nvinfo : EIATTR_MAXREG_COUNT
	.align		4
        /*001c*/ 	.byte	0x03, 0x1b
        /*001e*/ 	.short	0x00ff


	//----- nvinfo : EIATTR_MERCURY_ISA_VERSION
	.align		4
        /*0020*/ 	.byte	0x03, 0x5f
        /*0022*/ 	.short	0x0101


	//----- nvinfo : EIATTR_VRC_CTA_INIT_COUNT
	.align		4
        /*0024*/ 	.byte	0x02, 0x4a
	.zero		1
	.zero		1


	//----- nvinfo : EIATTR_EXIT_INSTR_OFFSETS
	.align		4
        /*0028*/ 	.byte	0x04, 0x1c
        /*002a*/ 	.short	(.L_29 - .L_28)


	//   ....[0]....
.L_28:
        /*002c*/ 	.word	0x00000510


	//----- nvinfo : EIATTR_CBANK_PARAM_SIZE
	.align		4
.L_29:
        /*0030*/ 	.byte	0x03, 0x19
        /*0032*/ 	.short	0x0008


	//----- nvinfo : EIATTR_PARAM_CBANK
	.align		4
        /*0034*/ 	.byte	0x04, 0x0a
        /*0036*/ 	.short	(.L_31 - .L_30)
	.align		4
.L_30:
        /*0038*/ 	.word	index@(.nv.constant0._Z11init_kernelPi)
        /*003c*/ 	.short	0x0380
        /*003e*/ 	.short	0x0008


	//----- nvinfo : EIATTR_SW_WAR
	.align		4
.L_31:
        /*0040*/ 	.byte	0x04, 0x36
        /*0042*/ 	.short	(.L_33 - .L_32)
.L_32:
        /*0044*/ 	.word	0x00000008
.L_33:


//--------------------- .nv.callgraph             --------------------------
	.section	.nv.callgraph,"",@"SHT_CUDA_CALLGRAPH"
	.align	4
	.sectionentsize	8
	.align		4
        /*0000*/ 	.word	0x00000000
	.align		4
        /*0004*/ 	.word	0xffffffff
	.align		4
        /*0008*/ 	.word	0x00000000
	.align		4
        /*000c*/ 	.word	0xfffffffe
	.align		4
        /*0010*/ 	.word	0x00000000
	.align		4
        /*0014*/ 	.word	0xfffffffd
	.align		4
        /*0018*/ 	.word	0x00000000
	.align		4
        /*001c*/ 	.word	0xfffffffc


//--------------------- .text._Z19bitonic_sort_kernelPi --------------------------
	.section	.text._Z19bitonic_sort_kernelPi,"ax",@progbits
	.align	128
        .global         _Z19bitonic_sort_kernelPi
        .type           _Z19bitonic_sort_kernelPi,@function
        .size           _Z19bitonic_sort_kernelPi,(.L_x_18 - _Z19bitonic_sort_kernelPi)
        .other          _Z19bitonic_sort_kernelPi,@"STO_CUDA_ENTRY STV_DEFAULT"
_Z19bitonic_sort_kernelPi:
.text._Z19bitonic_sort_kernelPi:
[----:B------:R-:W-:Y:S01]  /*0000*/  LDC R1, c[0x0][0x37c] ;  /* 0x0000df00ff017b82 */ /* 0x000fe20000000800 */
[----:B------:R-:W0:Y:S01]  /*0010*/  S2R R0, SR_TID.X ;  /* 0x0000000000007919 */ /* 0x000e220000002100 */
[----:B------:R-:W1:Y:S01]  /*0020*/  LDCU.64 UR10, c[0x0][0x358] ;  /* 0x00006b00ff0a77ac */ /* 0x000e620008000a00 */
[----:B------:R-:W-:Y:S01]  /*0030*/  UMOV UR4, URZ ;  /* 0x000000ff00047c82 */ /* 0x000fe20008000000 */
[----:B------:R-:W-:Y:S01]  /*0040*/  UMOV UR5, 0x2 ;  /* 0x0000000200057882 */ /* 0x000fe20000000000 */
[----:B01----:R-:W-:-:S07]  /*0050*/  LEA R0, R0, 0x1, 0xe ;  /* 0x0000000100007811 */ /* 0x003fce00078e70ff */
.L_x_14:
[----:B------:R-:W-:Y:S01]  /*0060*/  UMOV UR7, UR4 ;  /* 0x0000000400077c82 */ /* 0x000fe20008000000 */
[----:B------:R-:W-:Y:S01]  /*0070*/  UIADD3 UR4, UPT, UPT, UR4, 0x1, URZ ;  /* 0x0000000104047890 */ /* 0x000fe2000fffe0ff */
[----:B------:R-:W-:-:S03]  /*0080*/  UMOV UR6, UR5 ;  /* 0x0000000500067c82 */ /* 0x000fc60008000000 */
[----:B01----:R-:W-:-:S11]  /*0090*/  UISETP.NE.AND UP0, UPT, UR4, 0x19, UPT ;  /* 0x000000190400788c */ /* 0x003fd6000bf05270 */
.L_x_13:
[----:B------:R-:W-:Y:S01]  /*00a0*/  IMAD.MOV.U32 R2, RZ, RZ, R0 ;  /* 0x000000ffff027224 */ /* 0x000fe200078e0000 */
[----:B------:R-:W-:Y:S01]  /*00b0*/  UMOV UR8, 0xffffffff ;  /* 0xffffffff00087882 */ /* 0x000fe20000000000 */
[----:B0-----:R-:W0:Y:S01]  /*00c0*/  LDCU.64 UR12, c[0x0][0x380] ;  /* 0x00007000ff0c77ac */ /* 0x001e220008000a00 */
[----:B------:R-:W-:Y:S01]  /*00d0*/  USHF.L.U32 UR8, UR8, UR7, URZ ;  /* 0x0000000708087299 */ /* 0x000fe200080006ff */
[----:B-1----:R-:W-:-:S11]  /*00e0*/  UMOV UR9, 0x3 ;  /* 0x0000000300097882 */ /* 0x002fd60000000000 */
.L_x_12:
[----:B01----:R-:W-:Y:S01]  /*00f0*/  VIADD R3, R2, 0xffffffff ;  /* 0xffffffff02037836 */ /* 0x003fe20000000000 */
[----:B------:R-:W-:Y:S01]  /*0100*/  UIADD3 UR9, UPT, UPT, UR9, 0x4, URZ ;  /* 0x0000000409097890 */ /* 0x000fe2000fffe0ff */
[----:B------:R-:W-:Y:S03]  /*0110*/  BSSY.RECONVERGENT B0, `(.L_x_0) ;  /* 0x000001f000007945 */ /* 0x000fe60003800200 */
[----:B------:R-:W-:Y:S01]  /*0120*/  SHF.R.U32.HI R4, RZ, UR7, R3 ;  /* 0x00000007ff047c19 */ /* 0x000fe20008011603 */
[----:B------:R-:W-:-:S04]  /*0130*/  UISETP.NE.AND UP1, UPT, UR9, 0x4003, UPT ;  /* 0x000040030900788c */ /* 0x000fc8000bf25270 */
[----:B------:R-:W-:-:S05]  /*0140*/  IMAD.SHL.U32 R4, R4, 0x2, RZ ;  /* 0x0000000204047824 */ /* 0x000fca00078e00ff */
[C---:B------:R-:W-:Y:S01]  /*0150*/  SHF.L.U32 R6, R4.reuse, UR7, RZ ;  /* 0x0000000704067c19 */ /* 0x040fe200080006ff */
[----:B------:R-:W-:-:S03]  /*0160*/  VIADD R4, R4, 0x1 ;  /* 0x0000000104047836 */ /* 0x000fc60000000000 */
[--C-:B------:R-:W-:Y:S02]  /*0170*/  LOP3.LUT R7, R6, UR8, R3.reuse, 0xf2, !PT ;  /* 0x0000000806077c12 */ /* 0x100fe4000f8ef203 */
[----:B------:R-:W-:Y:S02]  /*0180*/  SHF.L.U32 R4, R4, UR7, RZ ;  /* 0x0000000704047c19 */ /* 0x000fe400080006ff */
[----:B------:R-:W-:Y:S02]  /*0190*/  LOP3.LUT P0, RZ, R7, UR5, RZ, 0xc0, !PT ;  /* 0x0000000507ff7c12 */ /* 0x000fe4000f80c0ff */
[----:B------:R-:W-:-:S11]  /*01a0*/  LOP3.LUT R9, R4, UR8, R3, 0xf2, !PT ;  /* 0x0000000804097c12 */ /* 0x000fd6000f8ef203 */
[----:B------:R-:W-:Y:S05]  /*01b0*/  @P0 BRA `(.L_x_1) ;  /* 0x00000000002c0947 */ /* 0x000fea0003800000 */
[----:B0-----:R-:W-:Y:S02]  /*01c0*/  IMAD.U32 R4, RZ, RZ, UR12 ;  /* 0x0000000cff047e24 */ /* 0x001fe4000f8e00ff */
[----:B------:R-:W-:Y:S02]  /*01d0*/  IMAD.U32 R5, RZ, RZ, UR13 ;  /* 0x0000000dff057e24 */ /* 0x000fe4000f8e00ff */
[----:B------:R-:W-:-:S04]  /*01e0*/  IMAD.WIDE.U32 R6, R7, 0x4, R4 ;  /* 0x0000000407067825 */ /* 0x000fc800078e0004 */
[----:B------:R-:W-:Y:S01]  /*01f0*/  IMAD.WIDE.U32 R8, R9, 0x4, R4 ;  /* 0x0000000409087825 */ /* 0x000fe200078e0004 */
[----:B------:R-:W2:Y:S04]  /*0200*/  LDG.E R3, desc[UR10][R6.64] ;  /* 0x0000000a06037981 */ /* 0x000ea8000c1e1900 */
[----:B------:R-:W2:Y:S02]  /*0210*/  LDG.E R10, desc[UR10][R8.64] ;  /* 0x0000000a080a7981 */ /* 0x000ea4000c1e1900 */
[----:B--2---:R-:W-:-:S13]  /*0220*/  ISETP.GT.AND P0, PT, R3, R10, PT ;  /* 0x0000000a0300720c */ /* 0x004fda0003f04270 */
[----:B------:R-:W-:Y:S05]  /*0230*/  @!P0 BRA `(.L_x_2) ;  /* 0x0000000000308947 */ /* 0x000fea0003800000 */
[----:B------:R1:W-:Y:S04]  /*0240*/  STG.E desc[UR10][R6.64], R10 ;  /* 0x0000000a06007986 */ /* 0x0003e8000c10190a */
[----:B------:R1:W-:Y:S01]  /*0250*/  STG.E desc[UR10][R8.64], R3 ;  /* 0x0000000308007986 */ /* 0x0003e2000c10190a */
[----:B------:R-:W-:Y:S05]  /*0260*/  BRA `(.L_x_2) ;  /* 0x0000000000247947 */ /* 0x000fea0003800000 */
.L_x_1:
[----:B0-----:R-:W-:Y:S02]  /*0270*/  IMAD.U32 R4, RZ, RZ, UR12 ;  /* 0x0000000cff047e24 */ /* 0x001fe4000f8e00ff */
[----:B------:R-:W-:Y:S02]  /*0280*/  IMAD.U32 R5, RZ, RZ, UR13 ;  /* 0x0000000dff057e24 */ /* 0x000fe4000f8e00ff */
[----:B------:R-:W-:-:S04]  /*0290*/  IMAD.WIDE.U32 R6, R7, 0x4, R4 ;  /* 0x0000000407067825 */ /* 0x000fc800078e0004 */
[----:B------:R-:W-:Y:S01]  /*02a0*/  IMAD.WIDE.U32 R8, R9, 0x4, R4 ;  /* 0x0000000409087825 */ /* 0x000fe200078e0004 */
[----:B------:R-:W2:Y:S04]  /*02b0*/  LDG.E R3, desc[UR10][R6.64] ;  /* 0x0000000a06037981 */ /* 0x000ea8000c1e1900 */
[----:B------:R-:W2:Y:S02]  /*02c0*/  LDG.E R10, desc[UR10][R8.64] ;  /* 0x0000000a080a7981 */ /* 0x000ea4000c1e1900 */
[----:B--2---:R-:W-:-:S13]  /*02d0*/  ISETP.GE.AND P0, PT, R3, R10, PT ;  /* 0x0000000a0300720c */ /* 0x004fda0003f06270 */
[----:B------:R0:W-:Y:S04]  /*02e0*/  @!P0 STG.E desc[UR10][R6.64], R10 ;  /* 0x0000000a06008986 */ /* 0x0001e8000c10190a */
[----:B------:R0:W-:Y:S02]  /*02f0*/  @!P0 STG.E desc[UR10][R8.64], R3 ;  /* 0x0000000308008986 */ /* 0x0001e4000c10190a */
.L_x_2:
[----:B------:R-:W-:Y:S05]  /*0300*/  BSYNC.RECONVERGENT B0 ;  /* 0x0000000000007941 */ /* 0x000fea0003800200 */
.L_x_0:
[----:B01----:R-:W-:Y:S01]  /*0310*/  SHF.R.U32.HI R3, RZ, UR7, R2 ;  /* 0x00000007ff037c19 */ /* 0x003fe20008011602 */
[----:B------:R-:W-:Y:S04]  /*0320*/  BSSY.RECONVERGENT B0, `(.L_x_3) ;  /* 0x0000019000007945 */ /* 0x000fe80003800200 */
[----:B------:R-:W-:-:S05]  /*0330*/  IMAD.SHL.U32 R3, R3, 0x2, RZ ;  /* 0x0000000203037824 */ /* 0x000fca00078e00ff */
[C---:B------:R-:W-:Y:S01]  /*0340*/  SHF.L.U32 R7, R3.reuse, UR7, RZ ;  /* 0x0000000703077c19 */ /* 0x040fe200080006ff */
[----:B------:R-:W-:-:S03]  /*0350*/  VIADD R3, R3, 0x1 ;  /* 0x0000000103037836 */ /* 0x000fc60000000000 */
[--C-:B------:R-:W-:Y:S02]  /*0360*/  LOP3.LUT R7, R7, UR8, R2.reuse, 0xf2, !PT ;  /* 0x0000000807077c12 */ /* 0x100fe4000f8ef202 */
[----:B------:R-:W-:Y:S02]  /*0370*/  SHF.L.U32 R3, R3, UR7, RZ ;  /* 0x0000000703037c19 */ /* 0x000fe400080006ff */
[----:B------:R-:W-:Y:S02]  /*0380*/  LOP3.LUT P0, RZ, R7, UR5, RZ, 0xc0, !PT ;  /* 0x0000000507ff7c12 */ /* 0x000fe4000f80c0ff */
[----:B------:R-:W-:-:S11]  /*0390*/  LOP3.LUT R3, R3, UR8, R2, 0xf2, !PT ;  /* 0x0000000803037c12 */ /* 0x000fd6000f8ef202 */
[----:B------:R-:W-:Y:S05]  /*03a0*/  @!P0 BRA `(.L_x_4) ;  /* 0x0000000000248947 */ /* 0x000fea0003800000 */
[----:B------:R-:W-:-:S04]  /*03b0*/  IMAD.WIDE.U32 R6, R7, 0x4, R4 ;  /* 0x0000000407067825 */ /* 0x000fc800078e0004 */
[----:B------:R-:W-:Y:S02]  /*03c0*/  IMAD.WIDE.U32 R8, R3, 0x4, R4 ;  /* 0x0000000403087825 */ /* 0x000fe400078e0004 */
[----:B------:R-:W2:Y:S04]  /*03d0*/  LDG.E R3, desc[UR10][R6.64] ;  /* 0x0000000a06037981 */ /* 0x000ea8000c1e1900 */
[----:B------:R-:W2:Y:S02]  /*03e0*/  LDG.E R10, desc[UR10][R8.64] ;  /* 0x0000000a080a7981 */ /* 0x000ea4000c1e1900 */
[----:B--2---:R-:W-:-:S13]  /*03f0*/  ISETP.GE.AND P0, PT, R3, R10, PT ;  /* 0x0000000a0300720c */ /* 0x004fda0003f06270 */
[----:B------:R-:W-:Y:S05]  /*0400*/  @P0 BRA `(.L_x_5) ;  /* 0x0000000000280947 */ /* 0x000fea0003800000 */
[----:B------:R1:W-:Y:S04]  /*0410*/  STG.E desc[UR10][R6.64], R10 ;  /* 0x0000000a06007986 */ /* 0x0003e8000c10190a */
[----:B------:R1:W-:Y:S01]  /*0420*/  STG.E desc[UR10][R8.64], R3 ;  /* 0x0000000308007986 */ /* 0x0003e2000c10190a */
[----:B------:R-:W-:Y:S05]  /*0430*/  BRA `(.L_x_5) ;  /* 0x00000000001c7947 */ /* 0x000fea0003800000 */
.L_x_4:
[----:B------:R-:W-:-:S04]  /*0440*/  IMAD.WIDE.U32 R6, R7, 0x4, R4 ;  /* 0x0000000407067825 */ /* 0x000fc800078e0004 */
[----:B------:R-:W-:Y:S02]  /*0450*/  IMAD.WIDE.U32 R8, R3, 0x4, R4 ;  /* 0x0000000403087825 */ /* 0x000fe400078e0004 */
[----:B------:R-:W2:Y:S04]  /*0460*/  LDG.E R3, desc[UR10][R6.64] ;  /* 0x0000000a06037981 */ /* 0x000ea8000c1e1900 */
[----:B------:R-:W2:Y:S02]  /*0470*/  LDG.E R10, desc[UR10][R8.64] ;  /* 0x0000000a080a7981 */ /* 0x000ea4000c1e1900 */
[----:B--2---:R-:W-:-:S13]  /*0480*/  ISETP.GT.AND P0, PT, R3, R10, PT ;  /* 0x0000000a0300720c */ /* 0x004fda0003f04270 */
[----:B------:R0:W-:Y:S04]  /*0490*/  @P0 STG.E desc[UR10][R6.64], R10 ;  /* 0x0000000a06000986 */ /* 0x0001e8000c10190a */
[----:B------:R0:W-:Y:S02]  /*04a0*/  @P0 STG.E desc[UR10][R8.64], R3 ;  /* 0x0000000308000986 */ /* 0x0001e4000c10190a */
.L_x_5:
[----:B------:R-:W-:Y:S05]  /*04b0*/  BSYNC.RECONVERGENT B0 ;  /* 0x0000000000007941 */ /* 0x000fea0003800200 */
.L_x_3:
[----:B01----:R-:W-:Y:S01]  /*04c0*/  VIADD R3, R2, 0x1 ;  /* 0x0000000102037836 */ /* 0x003fe20000000000 */
[----:B------:R-:W-:Y:S04]  /*04d0*/  BSSY.RECONVERGENT B0, `(.L_x_6) ;  /* 0x000001a000007945 */ /* 0x000fe80003800200 */
[----:B------:R-:W-:-:S05]  /*04e0*/  SHF.R.U32.HI R6, RZ, UR7, R3 ;  /* 0x00000007ff067c19 */ /* 0x000fca0008011603 */
        /* <DEDUP_REMOVED lines=9> */
[----:B------:R-:W-:Y:S01]  /*0580*/  IMAD.WIDE.U32 R8, R9, 0x4, R4 ;  /* 0x0000000409087825 */ /* 0x000fe200078e0004 */
[----:B------:R-:W2:Y:S04]  /*0590*/  LDG.E R3, desc[UR10][R6.64] ;  /* 0x0000000a06037981 */ /* 0x000ea8000c1e1900 */
[----:B------:R-:W2:Y:S02]  /*05a0*/  LDG.E R10, desc[UR10][R8.64] ;  /* 0x0000000a080a7981 */ /* 0x000ea4000c1e1900 */
[----:B--2---:R-:W-:-:S13]  /*05b0*/  ISETP.GE.AND P0, PT, R3, R10, PT ;  /* 0x0000000a0300720c */ /* 0x004fda0003f06270 */
[----:B------:R-:W-:Y:S05]  /*05c0*/  @P0 BRA `(.L_x_8) ;  /* 0x0000000000280947 */ /* 0x000fea0003800000 */
[----:B------:R1:W-:Y:S04]  /*05d0*/  STG.E desc[UR10][R6.64], R10 ;  /* 0x0000000a06007986 */ /* 0x0003e8000c10190a */
[----:B------:R1:W-:Y:S01]  /*05e0*/  STG.E desc[UR10][R8.64], R3 ;  /* 0x0000000308007986 */ /* 0x0003e2000c10190a */
[----:B------:R-:W-:Y:S05]  /*05f0*/  BRA `(.L_x_8) ;  /* 0x00000000001c7947 */ /* 0x000fea0003800000 */
.L_x_7:
[----:B------:R-:W-:-:S04]  /*0600*/  IMAD.WIDE.U32 R6, R7, 0x4, R4 ;  /* 0x0000000407067825 */ /* 0x000fc800078e0004 */
[----:B------:R-:W-:Y:S01]  /*0610*/  IMAD.WIDE.U32 R8, R9, 0x4, R4 ;  /* 0x0000000409087825 */ /* 0x000fe200078e0004 */
[----:B------:R-:W2:Y:S04]  /*0620*/  LDG.E R3, desc[UR10][R6.64] ;  /* 0x0000000a06037981 */ /* 0x000ea8000c1e1900 */
[----:B------:R-:W2:Y:S02]  /*0630*/  LDG.E R10, desc[UR10][R8.64] ;  /* 0x0000000a080a7981 */ /* 0x000ea4000c1e1900 */
[----:B--2---:R-:W-:-:S13]  /*0640*/  ISETP.GT.AND P0, PT, R3, R10, PT ;  /* 0x0000000a0300720c */ /* 0x004fda0003f04270 */
[----:B------:R0:W-:Y:S04]  /*0650*/  @P0 STG.E desc[UR10][R6.64], R10 ;  /* 0x0000000a06000986 */ /* 0x0001e8000c10190a */
[----:B------:R0:W-:Y:S02]  /*0660*/  @P0 STG.E desc[UR10][R8.64], R3 ;  /* 0x0000000308000986 */ /* 0x0001e4000c10190a */
.L_x_8:
[----:B------:R-:W-:Y:S05]  /*0670*/  BSYNC.RECONVERGENT B0 ;  /* 0x0000000000007941 */ /* 0x000fea0003800200 */
.L_x_6:
        /* <DEDUP_REMOVED lines=20> */
.L_x_10:
[----:B------:R-:W-:-:S04]  /*07c0*/  IMAD.WIDE.U32 R6, R7, 0x4, R4 ;  /* 0x0000000407067825 */ /* 0x000fc800078e0004 */
[----:B------:R-:W-:Y:S02]  /*07d0*/  IMAD.WIDE.U32 R4, R3, 0x4, R4 ;  /* 0x0000000403047825 */ /* 0x000fe400078e0004 */
[----:B------:R-:W2:Y:S04]  /*07e0*/  LDG.E R3, desc[UR10][R6.64] ;  /* 0x0000000a06037981 */ /* 0x000ea8000c1e1900 */
[----:B------:R-:W2:Y:S02]  /*07f0*/  LDG.E R8, desc[UR10][R4.64] ;  /* 0x0000000a04087981 */ /* 0x000ea4000c1e1900 */
[----:B--2---:R-:W-:-:S13]  /*0800*/  ISETP.GT.AND P0, PT, R3, R8, PT ;  /* 0x000000080300720c */ /* 0x004fda0003f04270 */
[----:B------:R1:W-:Y:S04]  /*0810*/  @P0 STG.E desc[UR10][R6.64], R8 ;  /* 0x0000000806000986 */ /* 0x0003e8000c10190a */
[----:B------:R1:W-:Y:S02]  /*0820*/  @P0 STG.E desc[UR10][R4.64], R3 ;  /* 0x0000000304000986 */ /* 0x0003e4000c10190a */
.L_x_11:
[----:B------:R-:W-:Y:S05]  /*0830*/  BSYNC.RECONVERGENT B0 ;  /* 0x0000000000007941 */ /* 0x000fea0003800200 */
.L_x_9:
[----:B------:R-:W-:Y:S01]  /*0840*/  VIADD R2, R2, 0x4 ;  /* 0x0000000402027836 */ /* 0x000fe20000000000 */
[----:B------:R-:W-:Y:S06]  /*0850*/  BRA.U UP1, `(.L_x_12) ;  /* 0xfffffff901247547 */ /* 0x000fec000b83ffff */
[----:B------:R-:W-:Y:S01]  /*0860*/  BAR.SYNC.DEFER_BLOCKING 0x0 ;  /* 0x0000000000007b1d */ /* 0x000fe20000010000 */
[----:B------:R-:W-:Y:S02]  /*0870*/  UISETP.GT.U32.AND UP1, UPT, UR6, 0x3, UPT ;  /* 0x000000030600788c */ /* 0x000fe4000bf24070 */
[----:B------:R-:W-:Y:S02]  /*0880*/  UIADD3 UR7, UPT, UPT, UR7, -0x1, URZ ;  /* 0xffffffff07077890 */ /* 0x000fe4000fffe0ff */
[----:B------:R-:W-:-:S05]  /*0890*/  USHF.R.U32.HI UR6, URZ, 0x1, UR6 ;  /* 0x00000001ff067899 */ /* 0x000fca0008011606 */
[----:B------:R-:W-:Y:S07]  /*08a0*/  BRA.U UP1, `(.L_x_13) ;  /* 0xfffffff501fc7547 */ /* 0x000fee000b83ffff */
[----:B------:R-:W-:Y:S01]  /*08b0*/  USHF.L.U32 UR5, UR5, 0x1, URZ ;  /* 0x0000000105057899 */ /* 0x000fe200080006ff */
[----:B------:R-:W-:Y:S11]  /*08c0*/  BRA.U UP0, `(.L_x_14) ;  /* 0xfffffff500e47547 */ /* 0x000ff6000b83ffff */
[----:B------:R-:W-:Y:S05]  /*08d0*/  EXIT ;  /* 0x000000000000794d */ /* 0x000fea0003800000 */
.L_x_15:
[----:B------:R-:W-:-:S00]  /*08e0*/  BRA `(.L_x_15) ;  /* 0xfffffffc00fc7947 */ /* 0x000fc0000383ffff */
[----:B------:R-:W-:-:S00]  /*08f0*/  NOP ;  /* 0x0000000000007918 */ /* 0x000fc00000000000 */
        /* <DEDUP_REMOVED lines=8> */
.L_x_18:


//--------------------- .text._Z11init_kernelPi   --------------------------
	.section	.text._Z11init_kernelPi,"ax",@progbits
	.align	128
        .global         _Z11init_kernelPi
        .type           _Z11init_kernelPi,@function
        .size           _Z11init_kernelPi,(.L_x_19 - _Z11init_kernelPi)
        .other          _Z11init_kernelPi,@"STO_CUDA_ENTRY STV_DEFAULT"
_Z11init_kernelPi:
.text._Z11init_kernelPi:
[----:B------:R-:W-:Y:S01]  /*0000*/  LDC R1, c[0x0][0x37c] ;  /* 0x0000df00ff017b82 */ /* 0x000fe20000000800 */
[----:B------:R-:W0:Y:S07]  /*0010*/  S2R R5, SR_TID.X ;  /* 0x0000000000057919 */ /* 0x000e2e0000002100 */
[----:B------:R-:W0:Y:S01]  /*0020*/  LDC.64 R2, c[0x0][0x380] ;  /* 0x0000e000ff027b82 */ /* 0x000e220000000a00 */
[----:B------:R-:W1:Y:S01]  /*0030*/  LDCU.64 UR6, c[0x0][0x358] ;  /* 0x00006b00ff0677ac */ /* 0x000e620008000a00 */
[----:B------:R-:W-:Y:S01]  /*0040*/  UMOV UR4, 0x1ffffe1 ;  /* 0x01ffffe100047882 */ /* 0x000fe20000000000 */
[----:B0-----:R-:W-:-:S04]  /*0050*/  IMAD.WIDE.U32 R2, R5, 0x20000, R2 ;  /* 0x0002000005027825 */ /* 0x001fc800078e0002 */
[----:B------:R-:W-:Y:S01]  /*0060*/  IMAD.U32 R0, R5, -0x8000, RZ ;  /* 0xffff800005007824 */ /* 0x000fe200078e00ff */
[----:B------:R-:W-:-:S05]  /*0070*/  IADD3 R4, P0, PT, R2, 0x40, RZ ;  /* 0x0000004002047810 */ /* 0x000fca0007f1e0ff */
[----:B-1----:R-:W-:-:S08]  /*0080*/  IMAD.X R9, RZ, RZ, R3, P0 ;  /* 0x000000ffff097224 */ /* 0x002fd000000e0603 */
.L_x_16:
[C---:B------:R-:W-:Y:S01]  /*0090*/  IADD3 R5, PT, PT, R0.reuse, 0x2000000, RZ ;  /* 0x0200000000057810 */ /* 0x040fe20007ffe0ff */
[C---:B------:R-:W-:Y:S01]  /*00a0*/  VIADD R7, R0.reuse, 0x1ffffff ;  /* 0x01ffffff00077836 */ /* 0x040fe20000000000 */
[----:B------:R-:W-:Y:S01]  /*00b0*/  MOV R2, R4 ;  /* 0x0000000400027202 */ /* 0x000fe20000000f00 */
[----:B------:R-:W-:Y:S01]  /*00c0*/  IMAD.MOV.U32 R3, RZ, RZ, R9 ;  /* 0x000000ffff037224 */ /* 0x000fe200078e0009 */
[C---:B------:R-:W-:Y:S01]  /*00d0*/  IADD3 R13, PT, PT, R0.reuse, 0x1fffffc, RZ ;  /* 0x01fffffc000d7810 */ /* 0x040fe20007ffe0ff */
[C---:B------:R-:W-:Y:S01]  /*00e0*/  VIADD R11, R0.reuse, 0x1fffffd ;  /* 0x01fffffd000b7836 */ /* 0x040fe20000000000 */
[C---:B------:R-:W-:Y:S01]  /*00f0*/  IADD3 R17, PT, PT, R0.reuse, 0x1fffffa, RZ ;  /* 0x01fffffa00117810 */ /* 0x040fe20007ffe0ff */
[C---:B------:R-:W-:Y:S01]  /*0100*/  VIADD R15, R0.reuse, 0x1fffffb ;  /* 0x01fffffb000f7836 */ /* 0x040fe20000000000 */
[----:B------:R0:W-:Y:S01]  /*0110*/  STG.E desc[UR6][R2.64+-0x40], R5 ;  /* 0xffffc00502007986 */ /* 0x0001e2000c101906 */
[C---:B------:R-:W-:Y:S01]  /*0120*/  VIADD R19, R0.reuse, 0x1fffff7 ;  /* 0x01fffff700137836 */ /* 0x040fe20000000000 */
[C---:B------:R-:W-:Y:S01]  /*0130*/  IADD3 R21, PT, PT, R0.reuse, 0x1fffff6, RZ ;  /* 0x01fffff600157810 */ /* 0x040fe20007ffe0ff */
[C---:B------:R-:W-:Y:S01]  /*0140*/  VIADD R23, R0.reuse, 0x1fffff5 ;  /* 0x01fffff500177836 */ /* 0x040fe20000000000 */
[----:B------:R1:W-:Y:S01]  /*0150*/  STG.E desc[UR6][R2.64+-0x3c], R7 ;  /* 0xffffc40702007986 */ /* 0x0003e2000c101906 */
[----:B------:R-:W-:Y:S01]  /*0160*/  IADD3 R9, PT, PT, R0, 0x1fffffe, RZ ;  /* 0x01fffffe00097810 */ /* 0x000fe20007ffe0ff */
[----:B------:R-:W-:Y:S01]  /*0170*/  UIADD3 UR4, UPT, UPT, UR4, -0x20, URZ ;  /* 0xffffffe004047890 */ /* 0x000fe2000fffe0ff */
[----:B------:R-:W-:Y:S01]  /*0180*/  IADD3 R4, P0, PT, R2, 0x80, RZ ;  /* 0x0000008002047810 */ /* 0x000fe20007f1e0ff */
[----:B------:R2:W-:Y:S02]  /*0190*/  STG.E desc[UR6][R2.64+-0x34], R11 ;  /* 0xffffcc0b02007986 */ /* 0x0005e4000c101906 */
[----:B------:R-:W-:Y:S01]  /*01a0*/  UISETP.NE.AND UP0, UPT, UR4, 0x1ff7fe1, UPT ;  /* 0x01ff7fe10400788c */ /* 0x000fe2000bf05270 */
[C---:B0-----:R-:W-:Y:S01]  /*01b0*/  VIADD R5, R0.reuse, 0x1fffff9 ;  /* 0x01fffff900057836 */ /* 0x041fe20000000000 */
[----:B------:R0:W-:Y:S01]  /*01c0*/  STG.E desc[UR6][R2.64+-0x30], R13 ;  /* 0xffffd00d02007986 */ /* 0x0001e2000c101906 */
[----:B-1----:R-:W-:-:S03]  /*01d0*/  IADD3 R7, PT, PT, R0, 0x1fffff8, RZ ;  /* 0x01fffff800077810 */ /* 0x002fc60007ffe0ff */
[----:B------:R1:W-:Y:S01]  /*01e0*/  STG.E desc[UR6][R2.64+-0x2c], R15 ;  /* 0xffffd40f02007986 */ /* 0x0003e2000c101906 */
[----:B--2---:R-:W-:-:S03]  /*01f0*/  VIADD R11, R0, 0x1fffff3 ;  /* 0x01fffff3000b7836 */ /* 0x004fc60000000000 */
[----:B------:R2:W-:Y:S04]  /*0200*/  STG.E desc[UR6][R2.64+-0x28], R17 ;  /* 0xffffd81102007986 */ /* 0x0005e8000c101906 */
[----:B------:R3:W-:Y:S01]  /*0210*/  STG.E desc[UR6][R2.64+-0x24], R5 ;  /* 0xffffdc0502007986 */ /* 0x0007e2000c101906 */
[----:B0-----:R-:W-:-:S03]  /*0220*/  IADD3 R13, PT, PT, R0, 0x1fffff2, RZ ;  /* 0x01fffff2000d7810 */ /* 0x001fc60007ffe0ff */
[----:B------:R0:W-:Y:S01]  /*0230*/  STG.E desc[UR6][R2.64+-0x20], R7 ;  /* 0xffffe00702007986 */ /* 0x0001e2000c101906 */
[----:B-1----:R-:W-:-:S03]  /*0240*/  VIADD R15, R0, 0x1fffff1 ;  /* 0x01fffff1000f7836 */ /* 0x002fc60000000000 */
[----:B------:R1:W-:Y:S01]  /*0250*/  STG.E desc[UR6][R2.64+-0x1c], R19 ;  /* 0xffffe41302007986 */ /* 0x0003e2000c101906 */
[----:B--2---:R-:W-:-:S03]  /*0260*/  IADD3 R17, PT, PT, R0, 0x1fffff0, RZ ;  /* 0x01fffff000117810 */ /* 0x004fc60007ffe0ff */
[----:B------:R2:W-:Y:S01]  /*0270*/  STG.E desc[UR6][R2.64+-0x18], R21 ;  /* 0xffffe81502007986 */ /* 0x0005e2000c101906 */
[----:B---3--:R-:W-:-:S03]  /*0280*/  VIADD R5, R0, 0x1ffffef ;  /* 0x01ffffef00057836 */ /* 0x008fc60000000000 */
[----:B------:R3:W-:Y:S01]  /*0290*/  STG.E desc[UR6][R2.64+-0x14], R23 ;  /* 0xffffec1702007986 */ /* 0x0007e2000c101906 */
[C---:B0-----:R-:W-:Y:S01]  /*02a0*/  IADD3 R7, PT, PT, R0.reuse, 0x1ffffee, RZ ;  /* 0x01ffffee00077810 */ /* 0x041fe20007ffe0ff */
[C---:B-1----:R-:W-:Y:S02]  /*02b0*/  VIADD R19, R0.reuse, 0x1ffffed ;  /* 0x01ffffed00137836 */ /* 0x042fe40000000000 */
[----:B------:R0:W-:Y:S01]  /*02c0*/  STG.E desc[UR6][R2.64+-0xc], R11 ;  /* 0xfffff40b02007986 */ /* 0x0001e2000c101906 */
[----:B--2---:R-:W-:-:S03]  /*02d0*/  IADD3 R21, PT, PT, R0, 0x1ffffec, RZ ;  /* 0x01ffffec00157810 */ /* 0x004fc60007ffe0ff */
[----:B------:R1:W-:Y:S01]  /*02e0*/  STG.E desc[UR6][R2.64+-0x8], R13 ;  /* 0xfffff80d02007986 */ /* 0x0003e2000c101906 */
[----:B---3--:R-:W-:-:S03]  /*02f0*/  VIADD R23, R0, 0x1ffffeb ;  /* 0x01ffffeb00177836 */ /* 0x008fc60000000000 */
[----:B------:R2:W-:Y:S04]  /*0300*/  STG.E desc[UR6][R2.64+-0x4], R15 ;  /* 0xfffffc0f02007986 */ /* 0x0005e8000c101906 */
[----:B------:R3:W-:Y:S01]  /*0310*/  STG.E desc[UR6][R2.64], R17 ;  /* 0x0000001102007986 */ /* 0x0007e2000c101906 */
[----:B0-----:R-:W-:-:S03]  /*0320*/  VIADD R11, R0, 0x1ffffe9 ;  /* 0x01ffffe9000b7836 */ /* 0x001fc60000000000 */
[----:B------:R0:W-:Y:S01]  /*0330*/  STG.E desc[UR6][R2.64+0x4], R5 ;  /* 0x0000040502007986 */ /* 0x0001e2000c101906 */
[----:B-1----:R-:W-:-:S03]  /*0340*/  IADD3 R13, PT, PT, R0, 0x1ffffe8, RZ ;  /* 0x01ffffe8000d7810 */ /* 0x002fc60007ffe0ff */
[----:B------:R1:W-:Y:S01]  /*0350*/  STG.E desc[UR6][R2.64+0x8], R7 ;  /* 0x0000080702007986 */ /* 0x0003e2000c101906 */
[----:B--2---:R-:W-:-:S03]  /*0360*/  VIADD R15, R0, 0x1ffffe7 ;  /* 0x01ffffe7000f7836 */ /* 0x004fc60000000000 */
[----:B------:R2:W-:Y:S01]  /*0370*/  STG.E desc[UR6][R2.64+0xc], R19 ;  /* 0x00000c1302007986 */ /* 0x0005e2000c101906 */
[----:B---3--:R-:W-:-:S03]  /*0380*/  IADD3 R17, PT, PT, R0, 0x1ffffe6, RZ ;  /* 0x01ffffe600117810 */ /* 0x008fc60007ffe0ff */
[----:B------:R3:W-:Y:S01]  /*0390*/  STG.E desc[UR6][R2.64+0x10], R21 ;  /* 0x0000101502007986 */ /* 0x0007e2000c101906 */
[----:B0-----:R-:W-:-:S03]  /*03a0*/  VIADD R5, R0, 0x1ffffe5 ;  /* 0x01ffffe500057836 */ /* 0x001fc60000000000 */
[----:B------:R0:W-:Y:S01]  /*03b0*/  STG.E desc[UR6][R2.64+0x14], R23 ;  /* 0x0000141702007986 */ /* 0x0001e2000c101906 */
[C---:B-1----:R-:W-:Y:S01]  /*03c0*/  IADD3 R7, PT, PT, R0.reuse, 0x1ffffe4, RZ ;  /* 0x01ffffe400077810 */ /* 0x042fe20007ffe0ff */
[C---:B--2---:R-:W-:Y:S02]  /*03d0*/  VIADD R19, R0.reuse, 0x1ffffe3 ;  /* 0x01ffffe300137836 */ /* 0x044fe40000000000 */
[----:B------:R-:W-:Y:S01]  /*03e0*/  STG.E desc[UR6][R2.64+0x1c], R11 ;  /* 0x00001c0b02007986 */ /* 0x000fe2000c101906 */
[----:B---3--:R-:W-:-:S03]  /*03f0*/  IADD3 R21, PT, PT, R0, 0x1ffffe2, RZ ;  /* 0x01ffffe200157810 */ /* 0x008fc60007ffe0ff */
[----:B------:R-:W-:Y:S01]  /*0400*/  STG.E desc[UR6][R2.64+0x20], R13 ;  /* 0x0000200d02007986 */ /* 0x000fe2000c101906 */
[----:B0-----:R-:W-:-:S03]  /*0410*/  VIADD R23, R0, 0x1ffffe1 ;  /* 0x01ffffe100177836 */ /* 0x001fc60000000000 */
[----:B------:R-:W-:Y:S04]  /*0420*/  STG.E desc[UR6][R2.64+0x24], R15 ;  /* 0x0000240f02007986 */ /* 0x000fe8000c101906 */
[----:B------:R-:W-:Y:S04]  /*0430*/  STG.E desc[UR6][R2.64+0x28], R17 ;  /* 0x0000281102007986 */ /* 0x000fe8000c101906 */
[----:B------:R-:W-:Y:S04]  /*0440*/  STG.E desc[UR6][R2.64+0x2c], R5 ;  /* 0x00002c0502007986 */ /* 0x000fe8000c101906 */
[----:B------:R-:W-:Y:S04]  /*0450*/  STG.E desc[UR6][R2.64+0x30], R7 ;  /* 0x0000300702007986 */ /* 0x000fe8000c101906 */
[----:B------:R-:W-:Y:S04]  /*0460*/  STG.E desc[UR6][R2.64+0x34], R19 ;  /* 0x0000341302007986 */ /* 0x000fe8000c101906 */
[----:B------:R-:W-:Y:S04]  /*0470*/  STG.E desc[UR6][R2.64+0x38], R21 ;  /* 0x0000381502007986 */ /* 0x000fe8000c101906 */
[----:B------:R-:W-:Y:S04]  /*0480*/  STG.E desc[UR6][R2.64+0x3c], R23 ;  /* 0x00003c1702007986 */ /* 0x000fe8000c101906 */
[----:B------:R0:W-:Y:S02]  /*0490*/  STG.E desc[UR6][R2.64+-0x38], R9 ;  /* 0xffffc80902007986 */ /* 0x0001e4000c101906 */
[----:B0-----:R-:W-:-:S05]  /*04a0*/  IADD3 R9, PT, PT, R0, 0x1fffff4, RZ ;  /* 0x01fffff400097810 */ /* 0x001fca0007ffe0ff */
[----:B------:R0:W-:Y:S02]  /*04b0*/  STG.E desc[UR6][R2.64+-0x10], R9 ;  /* 0xfffff00902007986 */ /* 0x0001e4000c101906 */
[C---:B0-----:R-:W-:Y:S02]  /*04c0*/  IADD3 R9, PT, PT, R0.reuse, 0x1ffffea, RZ ;  /* 0x01ffffea00097810 */ /* 0x041fe40007ffe0ff */
[----:B------:R-:W-:-:S03]  /*04d0*/  IADD3 R0, PT, PT, R0, -0x20, RZ ;  /* 0xffffffe000007810 */ /* 0x000fc60007ffe0ff */
[----:B------:R0:W-:Y:S02]  /*04e0*/  STG.E desc[UR6][R2.64+0x18], R9 ;  /* 0x0000180902007986 */ /* 0x0001e4000c101906 */
[----:B0-----:R-:W-:Y:S01]  /*04f0*/  IADD3.X R9, PT, PT, RZ, R3, RZ, P0, !PT ;  /* 0x00000003ff097210 */ /* 0x001fe200007fe4ff */
[----:B------:R-:W-:Y:S06]  /*0500*/  BRA.U UP0, `(.L_x_16) ;  /* 0xfffffff900e07547 */ /* 0x000fec000b83ffff */
[----:B------:R-:W-:Y:S05]  /*0510*/  EXIT ;  /* 0x000000000000794d */ /* 0x000fea0003800000 */
.L_x_17:
        /* <DEDUP_REMOVED lines=14> */
.L_x_19:


//--------------------- .nv.shared.reserved.0     --------------------------
	.section	.nv.shared.reserved.0,"aw",@nobits
	.weak		__nv_reservedSMEM_offset_0_alias
	.size		__nv_reservedSMEM_offset_0_alias, 0, 64
	.other		__nv_reservedSMEM_offset_0_alias,@"STO_CUDA_RESERVED_SHARED STV_DEFAULT"
__nv_reservedSMEM_offset_0_alias:
	.zero		0
	.zero		64


//--------------------- .nv.constant0._Z19bitonic_sort_kernelPi --------------------------
	.section	.nv.constant0._Z19bitonic_sort_kernelPi,"a",@progbits
	.sectionflags	@""
	.align	4
.nv.constant0._Z19bitonic_sort_kernelPi:
	.zero		904


//--------------------- .nv.constant0._Z11init_kernelPi --------------------------
	.section	.nv.constant0._Z11init_kernelPi,"a",@progbits
	.sectionflags	@""
	.align	4
.nv.constant0._Z11init_kernelPi:
	.zero		904


//--------------------- SYMBOLS --------------------------

	.type		.nv.reservedSmem.offset0,@object
	.size		.nv.reservedSmem.offset0,0x4
